	.headerflags	@"EF_CUDA_TEXMODE_UNIFIED EF_CUDA_64BIT_ADDRESS EF_CUDA_SM86 EF_CUDA_VIRTUAL_SM(EF_CUDA_SM86)"
	.elftype	@"ET_EXEC"


//--------------------- .nv.info                  --------------------------
	.section	.nv.info,"",@"SHT_CUDA_INFO"
	.align	4


	//----- nvinfo : EIATTR_REGCOUNT
	.align		4
        /*0000*/ 	.byte	0x04, 0x2f
        /*0002*/ 	.short	(.L_2 - .L_1)
	.align		4
.L_1:
        /*0004*/ 	.word	index@(triton_red_fused__to_copy_add_div_mul_native_layer_norm_5)
        /*0008*/ 	.word	0x0000001c


	//----- nvinfo : EIATTR_MIN_STACK_SIZE
	.align		4
.L_2:
        /*000c*/ 	.byte	0x04, 0x12
        /*000e*/ 	.short	(.L_4 - .L_3)
	.align		4
.L_3:
        /*0010*/ 	.word	index@(triton_red_fused__to_copy_add_div_mul_native_layer_norm_5)
        /*0014*/ 	.word	0x00000000


	//----- nvinfo : EIATTR_FRAME_SIZE
	.align		4
.L_4:
        /*0018*/ 	.byte	0x04, 0x11
        /*001a*/ 	.short	(.L_6 - .L_5)
	.align		4
.L_5:
        /*001c*/ 	.word	index@(triton_red_fused__to_copy_add_div_mul_native_layer_norm_5)
        /*0020*/ 	.word	0x00000000


	//----- nvinfo : EIATTR_MIN_STACK_SIZE
	.align		4
.L_6:
        /*0024*/ 	.byte	0x04, 0x12
        /*0026*/ 	.short	(.L_8 - .L_7)
	.align		4
.L_7:
        /*0028*/ 	.word	index@(triton_red_fused__to_copy_add_div_mul_native_layer_norm_5)
        /*002c*/ 	.word	0x00000000
.L_8:


//--------------------- .nv.info.triton_red_fused__to_copy_add_div_mul_native_layer_norm_5 --------------------------
	.section	.nv.info.triton_red_fused__to_copy_add_div_mul_native_layer_norm_5,"",@"SHT_CUDA_INFO"
	.sectionflags	@""
	.align	4


	//----- nvinfo : EIATTR_CUDA_API_VERSION
	.align		4
        /*0000*/ 	.byte	0x04, 0x37
        /*0002*/ 	.short	(.L_10 - .L_9)
.L_9:
        /*0004*/ 	.word	0x0000007c


	//----- nvinfo : EIATTR_SW2861232_WAR
	.align		4
.L_10:
        /*0008*/ 	.byte	0x01, 0x35
	.zero		2


	//----- nvinfo : EIATTR_PARAM_CBANK
	.align		4
        /*000c*/ 	.byte	0x04, 0x0a
        /*000e*/ 	.short	(.L_12 - .L_11)
	.align		4
.L_11:
        /*0010*/ 	.word	index@(.nv.constant0.triton_red_fused__to_copy_add_div_mul_native_layer_norm_5)
        /*0014*/ 	.short	0x0160
        /*0016*/ 	.short	0x0048


	//----- nvinfo : EIATTR_CBANK_PARAM_SIZE
	.align		4
.L_12:
        /*0018*/ 	.byte	0x03, 0x19
        /*001a*/ 	.short	0x0048


	//----- nvinfo : EIATTR_KPARAM_INFO
	.align		4
        /*001c*/ 	.byte	0x04, 0x17
        /*001e*/ 	.short	(.L_14 - .L_13)
.L_13:
        /*0020*/ 	.word	0x00000000
        /*0024*/ 	.short	0x0009
        /*0026*/ 	.short	0x0040
        /*0028*/ 	.byte	0x00, 0xf4, 0x21, 0x00


	//----- nvinfo : EIATTR_KPARAM_INFO
	.align		4
.L_14:
        /*002c*/ 	.byte	0x04, 0x17
        /*002e*/ 	.short	(.L_16 - .L_15)
.L_15:
        /*0030*/ 	.word	0x00000000
        /*0034*/ 	.short	0x0008
        /*0036*/ 	.short	0x003c
        /*0038*/ 	.byte	0x00, 0xf0, 0x11, 0x00


	//----- nvinfo : EIATTR_KPARAM_INFO
	.align		4
.L_16:
        /*003c*/ 	.byte	0x04, 0x17
        /*003e*/ 	.short	(.L_18 - .L_17)
.L_17:
        /*0040*/ 	.word	0x00000000
        /*0044*/ 	.short	0x0007
        /*0046*/ 	.short	0x0038
        /*0048*/ 	.byte	0x00, 0xf0, 0x11, 0x00


	//----- nvinfo : EIATTR_KPARAM_INFO
	.align		4
.L_18:
        /*004c*/ 	.byte	0x04, 0x17
        /*004e*/ 	.short	(.L_20 - .L_19)
.L_19:
        /*0050*/ 	.word	0x00000000
        /*0054*/ 	.short	0x0006
        /*0056*/ 	.short	0x0030
        /*0058*/ 	.byte	0x00, 0xf4, 0x21, 0x00


	//----- nvinfo : EIATTR_KPARAM_INFO
	.align		4
.L_20:
        /*005c*/ 	.byte	0x04, 0x17
        /*005e*/ 	.short	(.L_22 - .L_21)
.L_21:
        /*0060*/ 	.word	0x00000000
        /*0064*/ 	.short	0x0005
        /*0066*/ 	.short	0x0028
        /*0068*/ 	.byte	0x00, 0xf4, 0x21, 0x00


	//----- nvinfo : EIATTR_KPARAM_INFO
	.align		4
.L_22:
        /*006c*/ 	.byte	0x04, 0x17
        /*006e*/ 	.short	(.L_24 - .L_23)
.L_23:
        /*0070*/ 	.word	0x00000000
        /*0074*/ 	.short	0x0004
        /*0076*/ 	.short	0x0020
        /*0078*/ 	.byte	0x00, 0xf4, 0x21, 0x00


	//----- nvinfo : EIATTR_KPARAM_INFO
	.align		4
.L_24:
        /*007c*/ 	.byte	0x04, 0x17
        /*007e*/ 	.short	(.L_26 - .L_25)
.L_25:
        /*0080*/ 	.word	0x00000000
        /*0084*/ 	.short	0x0003
        /*0086*/ 	.short	0x0018
        /*0088*/ 	.byte	0x00, 0xf4, 0x21, 0x00


	//----- nvinfo : EIATTR_KPARAM_INFO
	.align		4
.L_26:
        /*008c*/ 	.byte	0x04, 0x17
        /*008e*/ 	.short	(.L_28 - .L_27)
.L_27:
        /*0090*/ 	.word	0x00000000
        /*0094*/ 	.short	0x0002
        /*0096*/ 	.short	0x0010
        /*0098*/ 	.byte	0x00, 0xf4, 0x21, 0x00


	//----- nvinfo : EIATTR_KPARAM_INFO
	.align		4
.L_28:
        /*009c*/ 	.byte	0x04, 0x17
        /*009e*/ 	.short	(.L_30 - .L_29)
.L_29:
        /*00a0*/ 	.word	0x00000000
        /*00a4*/ 	.short	0x0001
        /*00a6*/ 	.short	0x0008
        /*00a8*/ 	.byte	0x00, 0xf4, 0x21, 0x00


	//----- nvinfo : EIATTR_KPARAM_INFO
	.align		4
.L_30:
        /*00ac*/ 	.byte	0x04, 0x17
        /*00ae*/ 	.short	(.L_32 - .L_31)
.L_31:
        /*00b0*/ 	.word	0x00000000
        /*00b4*/ 	.short	0x0000
        /*00b6*/ 	.short	0x0000
        /*00b8*/ 	.byte	0x00, 0xf4, 0x21, 0x00


	//----- nvinfo : EIATTR_MAXREG_COUNT
	.align		4
.L_32:
        /*00bc*/ 	.byte	0x03, 0x1b
        /*00be*/ 	.short	0x0080


	//----- nvinfo : EIATTR_COOP_GROUP_MASK_REGIDS
	.align		4
        /*00c0*/ 	.byte	0x04, 0x29
        /*00c2*/ 	.short	(.L_34 - .L_33)


	//   ....[0]....
.L_33:
        /*00c4*/ 	.word	0xffffffff


	//   ....[1]....
        /*00c8*/ 	.word	0xffffffff


	//   ....[2]....
        /*00cc*/ 	.word	0xffffffff


	//   ....[3]....
        /*00d0*/ 	.word	0xffffffff


	//   ....[4]....
        /*00d4*/ 	.word	0xffffffff


	//   ....[5]....
        /*00d8*/ 	.word	0xffffffff


	//   ....[6]....
        /*00dc*/ 	.word	0xffffffff


	//   ....[7]....
        /*00e0*/ 	.word	0xffffffff


	//   ....[8]....
        /*00e4*/ 	.word	0xffffffff


	//   ....[9]....
        /*00e8*/ 	.word	0xffffffff


	//   ....[10]....
        /*00ec*/ 	.word	0xffffffff


	//   ....[11]....
        /*00f0*/ 	.word	0xffffffff


	//   ....[12]....
        /*00f4*/ 	.word	0xffffffff


	//   ....[13]....
        /*00f8*/ 	.word	0xffffffff


	//   ....[14]....
        /*00fc*/ 	.word	0xffffffff


	//   ....[15]....
        /*0100*/ 	.word	0xffffffff


	//   ....[16]....
        /*0104*/ 	.word	0xffffffff


	//   ....[17]....
        /*0108*/ 	.word	0xffffffff


	//   ....[18]....
        /*010c*/ 	.word	0xffffffff


	//   ....[19]....
        /*0110*/ 	.word	0xffffffff


	//   ....[20]....
        /*0114*/ 	.word	0xffffffff


	//   ....[21]....
        /*0118*/ 	.word	0xffffffff


	//   ....[22]....
        /*011c*/ 	.word	0xffffffff


	//   ....[23]....
        /*0120*/ 	.word	0xffffffff


	//   ....[24]....
        /*0124*/ 	.word	0xffffffff


	//   ....[25]....
        /*0128*/ 	.word	0xffffffff


	//   ....[26]....
        /*012c*/ 	.word	0xffffffff


	//----- nvinfo : EIATTR_COOP_GROUP_INSTR_OFFSETS
	.align		4
.L_34:
        /*0130*/ 	.byte	0x04, 0x28
        /*0132*/ 	.short	(.L_36 - .L_35)


	//   ....[0]....
.L_35:
        /*0134*/ 	.word	0x000001d0


	//   ....[1]....
        /*0138*/ 	.word	0x00000420


	//   ....[2]....
        /*013c*/ 	.word	0x000004b0


	//   ....[3]....
        /*0140*/ 	.word	0x000004f0


	//   ....[4]....
        /*0144*/ 	.word	0x00000560


	//   ....[5]....
        /*0148*/ 	.word	0x00000610


	//   ....[6]....
        /*014c*/ 	.word	0x00000650


	//   ....[7]....
        /*0150*/ 	.word	0x000006b0


	//   ....[8]....
        /*0154*/ 	.word	0x00000750


	//   ....[9]....
        /*0158*/ 	.word	0x000007a0


	//   ....[10]....
        /*015c*/ 	.word	0x00000830


	//   ....[11]....
        /*0160*/ 	.word	0x000008a0


	//   ....[12]....
        /*0164*/ 	.word	0x00000900


	//   ....[13]....
        /*0168*/ 	.word	0x000009d0


	//   ....[14]....
        /*016c*/ 	.word	0x00000a40


	//   ....[15]....
        /*0170*/ 	.word	0x00000b80


	//   ....[16]....
        /*0174*/ 	.word	0x00000b90


	//   ....[17]....
        /*0178*/ 	.word	0x00000bd0


	//   ....[18]....
        /*017c*/ 	.word	0x00000c10


	//   ....[19]....
        /*0180*/ 	.word	0x00000cc0


	//   ....[20]....
        /*0184*/ 	.word	0x00000d80


	//   ....[21]....
        /*0188*/ 	.word	0x00000da0


	//   ....[22]....
        /*018c*/ 	.word	0x00000e30


	//   ....[23]....
        /*0190*/ 	.word	0x00000eb0


	//   ....[24]....
        /*0194*/ 	.word	0x00000ef0


	//   ....[25]....
        /*0198*/ 	.word	0x00000fd0


	//   ....[26]....
        /*019c*/ 	.word	0x00001030


	//----- nvinfo : EIATTR_EXIT_INSTR_OFFSETS
	.align		4
.L_36:
        /*01a0*/ 	.byte	0x04, 0x1c
        /*01a2*/ 	.short	(.L_38 - .L_37)


	//   ....[0]....
.L_37:
        /*01a4*/ 	.word	0x00001530


	//   ....[1]....
        /*01a8*/ 	.word	0x00001550


	//----- nvinfo : EIATTR_REQNTID
	.align		4
.L_38:
        /*01ac*/ 	.byte	0x04, 0x10
        /*01ae*/ 	.short	(.L_40 - .L_39)
.L_39:
        /*01b0*/ 	.word	0x00000200
        /*01b4*/ 	.word	0x00000001
        /*01b8*/ 	.word	0x00000001
.L_40:


//--------------------- .nv.callgraph             --------------------------
	.section	.nv.callgraph,"",@"SHT_CUDA_CALLGRAPH"
	.align	4
	.sectionentsize	8
	.align		4
        /*0000*/ 	.word	0x00000000
	.align		4
        /*0004*/ 	.word	0xffffffff
	.align		4
        /*0008*/ 	.word	0x00000000
	.align		4
        /*000c*/ 	.word	0xfffffffe
	.align		4
        /*0010*/ 	.word	0x00000000
	.align		4
        /*0014*/ 	.word	0xfffffffd
	.align		4
        /*0018*/ 	.word	0x00000000
	.align		4
        /*001c*/ 	.word	0xfffffffc


//--------------------- .nv.rel.action            --------------------------
	.section	.nv.rel.action,"",@"SHT_CUDA_RELOCINFO"
	.align	8
	.sectionentsize	8
        /*0000*/ 	.byte	0x73, 0x00, 0x00, 0x00, 0x00, 0x00, 0x00, 0x00, 0x00, 0x00, 0x00, 0x11, 0x25, 0x00, 0x05, 0x36


//--------------------- .nv.constant4             --------------------------
	.section	.nv.constant4,"a",@progbits
	.align	8
	.align		8
.nv.constant4:
        /*0000*/ 	.dword	_$_str


//--------------------- .nv.constant0.triton_red_fused__to_copy_add_div_mul_native_layer_norm_5 --------------------------
	.section	.nv.constant0.triton_red_fused__to_copy_add_div_mul_native_layer_norm_5,"a",@progbits
	.sectionflags	@""
	.align	4
.nv.constant0.triton_red_fused__to_copy_add_div_mul_native_layer_norm_5:
	.zero		424


//--------------------- .text.triton_red_fused__to_copy_add_div_mul_native_layer_norm_5 --------------------------
	.section	.text.triton_red_fused__to_copy_add_div_mul_native_layer_norm_5,"ax",@progbits
	.sectionflags	@"SHF_BARRIERS=1"
	.sectioninfo	@"SHI_REGISTERS=28"
	.align	128
        .global         triton_red_fused__to_copy_add_div_mul_native_layer_norm_5
        .type           triton_red_fused__to_copy_add_div_mul_native_layer_norm_5,@function
        .size           triton_red_fused__to_copy_add_div_mul_native_layer_norm_5,(.L_x_1 - triton_red_fused__to_copy_add_div_mul_native_layer_norm_5)
        .other          triton_red_fused__to_copy_add_div_mul_native_layer_norm_5,@"STO_CUDA_ENTRY STV_DEFAULT"
triton_red_fused__to_copy_add_div_mul_native_layer_norm_5:
.text.triton_red_fused__to_copy_add_div_mul_native_layer_norm_5:
[----:B------:R-:W-:Y:S02]  /*0000*/  MOV R1, c[0x0][0x28] ;  /* 0x00000a0000017a02 */ /* 0x000fe40000000f00 */
[----:B------:R-:W0:Y:S01]  /*0010*/  S2R R8, SR_TID.X ;  /* 0x0000000000087919 */ /* 0x000e220000002100 */
[----:B------:R-:W-:Y:S01]  /*0020*/  MOV R4, 0x2 ;  /* 0x0000000200047802 */ /* 0x000fe20000000f00 */
[----:B------:R-:W-:Y:S01]  /*0030*/  CS2R R10, SRZ ;  /* 0x00000000000a7805 */ /* 0x000fe2000001ff00 */
[----:B------:R-:W-:Y:S01]  /*0040*/  ULDC.64 UR4, c[0x0][0x118] ;  /* 0x0000460000047ab9 */ /* 0x000fe20000000a00 */
[----:B------:R-:W1:Y:S01]  /*0050*/  S2R R6, SR_CTAID.X ;  /* 0x0000000000067919 */ /* 0x000e620000002500 */
[----:B0-----:R-:W-:-:S04]  /*0060*/  SHF.L.U32 R5, R8, 0x2, RZ ;  /* 0x0000000208057819 */ /* 0x001fc800000006ff */
[----:B------:R-:W-:-:S04]  /*0070*/  LOP3.LUT R5, R5, 0x7fc, RZ, 0xc0, !PT ;  /* 0x000007fc05057812 */ /* 0x000fc800078ec0ff */
[----:B------:R-:W-:Y:S01]  /*0080*/  ISETP.GE.U32.AND P1, PT, R5, 0x480, PT ;  /* 0x000004800500780c */ /* 0x000fe20003f26070 */
[----:B-1----:R-:W-:-:S04]  /*0090*/  IMAD R7, R6, 0x480, R5 ;  /* 0x0000048006077824 */ /* 0x002fc800078e0205 */
[----:B------:R-:W-:-:S08]  /*00a0*/  IMAD.WIDE R2, R7, R4, c[0x0][0x168] ;  /* 0x00005a0007027625 */ /* 0x000fd000078e0204 */
[----:B------:R-:W2:Y:S01]  /*00b0*/  @!P1 LDG.E.EL.64 R10, [R2.64] ;  /* 0x00000004020a9981 */ /* 0x000ea2000c2e1b00 */
[----:B------:R-:W-:Y:S02]  /*00c0*/  FSEL R16, RZ, 2, P1 ;  /* 0x40000000ff107808 */ /* 0x000fe40000800000 */
[----:B------:R-:W-:Y:S02]  /*00d0*/  FSEL R15, RZ, 3, P1 ;  /* 0x40400000ff0f7808 */ /* 0x000fe40000800000 */
[C---:B------:R-:W-:Y:S01]  /*00e0*/  FSETP.GEU.AND P3, PT, R16.reuse, 1.175494350822287508e-38, PT ;  /* 0x008000001000780b */ /* 0x040fe20003f6e000 */
[----:B------:R-:W-:Y:S01]  /*00f0*/  FMUL R17, R16, 16777216 ;  /* 0x4b80000010117820 */ /* 0x000fe20000400000 */
[----:B------:R-:W-:Y:S01]  /*0100*/  ISETP.LT.U32.AND P0, PT, R5, 0x480, PT ;  /* 0x000004800500780c */ /* 0x000fe20003f01070 */
[----:B------:R-:W-:Y:S01]  /*0110*/  FMUL R0, R15, 16777216 ;  /* 0x4b8000000f007820 */ /* 0x000fe20000400000 */
[----:B------:R-:W-:Y:S02]  /*0120*/  FSEL R14, RZ, 4, P1 ;  /* 0x40800000ff0e7808 */ /* 0x000fe40000800000 */
[----:B------:R-:W-:-:S02]  /*0130*/  FSEL R19, R17, R16, !P3 ;  /* 0x0000001011137208 */ /* 0x000fc40005800000 */
[----:B------:R-:W-:Y:S01]  /*0140*/  SEL R18, RZ, 0x3f800000, !P0 ;  /* 0x3f800000ff127807 */ /* 0x000fe20004000000 */
[C---:B------:R-:W-:Y:S01]  /*0150*/  FMUL R17, R14.reuse, 16777216 ;  /* 0x4b8000000e117820 */ /* 0x040fe20000400000 */
[----:B------:R-:W-:Y:S02]  /*0160*/  FSETP.GEU.AND P2, PT, R15, 1.175494350822287508e-38, PT ;  /* 0x008000000f00780b */ /* 0x000fe40003f4e000 */
[----:B------:R-:W0:Y:S01]  /*0170*/  MUFU.RCP R19, R19 ;  /* 0x0000001300137308 */ /* 0x000e220000001000 */
[----:B------:R-:W-:Y:S01]  /*0180*/  FSETP.GEU.AND P0, PT, R14, 1.175494350822287508e-38, PT ;  /* 0x008000000e00780b */ /* 0x000fe20003f0e000 */
[----:B------:R-:W-:Y:S01]  /*0190*/  FMUL R21, R18, 16777216 ;  /* 0x4b80000012157820 */ /* 0x000fe20000400000 */
[----:B------:R-:W-:Y:S02]  /*01a0*/  FSEL R23, R0, R15, !P2 ;  /* 0x0000000f00177208 */ /* 0x000fe40005000000 */
[----:B------:R-:W-:Y:S02]  /*01b0*/  FSEL R25, R17, R14, !P0 ;  /* 0x0000000e11197208 */ /* 0x000fe40004000000 */
[----:B------:R-:W-:Y:S01]  /*01c0*/  FSEL R20, R21, R18, !P3 ;  /* 0x0000001215147208 */ /* 0x000fe20005800000 */
[----:B------:R-:W1:Y:S01]  /*01d0*/  SHFL.BFLY PT, R17, R14, 0x10, 0x1f ;  /* 0x0e001f000e117f89 */ /* 0x000e6200000e0000 */
[----:B------:R-:W3:Y:S01]  /*01e0*/  MUFU.RCP R23, R23 ;  /* 0x0000001700177308 */ /* 0x000ee20000001000 */
[----:B------:R-:W-:-:S02]  /*01f0*/  FSETP.NEU.AND P3, PT, R16, RZ, PT ;  /* 0x000000ff1000720b */ /* 0x000fc40003f6d000 */
[----:B------:R-:W-:Y:S02]  /*0200*/  FSEL R24, R21, R18, !P2 ;  /* 0x0000001215187208 */ /* 0x000fe40005000000 */
[----:B------:R-:W-:Y:S01]  /*0210*/  FSETP.NEU.AND P2, PT, R14, RZ, PT ;  /* 0x000000ff0e00720b */ /* 0x000fe20003f4d000 */
[----:B0-----:R-:W-:Y:S02]  /*0220*/  FMUL R22, R19, R20 ;  /* 0x0000001413167220 */ /* 0x001fe40000400000 */
[----:B------:R-:W0:Y:S01]  /*0230*/  MUFU.RCP R25, R25 ;  /* 0x0000001900197308 */ /* 0x000e220000001000 */
[----:B---3--:R-:W-:Y:S01]  /*0240*/  FMUL R23, R23, R24 ;  /* 0x0000001817177220 */ /* 0x008fe20000400000 */
[C---:B--2---:R-:W-:Y:S02]  /*0250*/  PRMT R0, R10.reuse, 0x7632, R0 ;  /* 0x000076320a007816 */ /* 0x044fe40000000000 */
[----:B------:R-:W-:Y:S02]  /*0260*/  SHF.L.U32 R10, R10, 0x10, RZ ;  /* 0x000000100a0a7819 */ /* 0x000fe400000006ff */
[----:B------:R-:W-:-:S02]  /*0270*/  SHF.L.U32 R0, R0, 0x10, RZ ;  /* 0x0000001000007819 */ /* 0x000fc400000006ff */
[----:B------:R-:W-:Y:S02]  /*0280*/  FSEL R19, R10, RZ, !P1 ;  /* 0x000000ff0a137208 */ /* 0x000fe40004800000 */
[----:B------:R-:W-:Y:S02]  /*0290*/  FSEL R20, R0, RZ, !P1 ;  /* 0x000000ff00147208 */ /* 0x000fe40004800000 */
[----:B------:R-:W-:Y:S02]  /*02a0*/  SHF.L.U32 R10, R11, 0x10, RZ ;  /* 0x000000100b0a7819 */ /* 0x000fe400000006ff */
[----:B------:R-:W-:Y:S01]  /*02b0*/  FSEL R0, R22, RZ, P3 ;  /* 0x000000ff16007208 */ /* 0x000fe20001800000 */
[----:B------:R-:W-:Y:S01]  /*02c0*/  FADD R20, -R19, R20 ;  /* 0x0000001413147221 */ /* 0x000fe20000000100 */
[----:B------:R-:W-:Y:S02]  /*02d0*/  FSEL R22, R21, R18, !P0 ;  /* 0x0000001215167208 */ /* 0x000fe40004000000 */
[----:B------:R-:W-:Y:S01]  /*02e0*/  FSEL R10, R10, RZ, !P1 ;  /* 0x000000ff0a0a7208 */ /* 0x000fe20004800000 */
[C---:B------:R-:W-:Y:S01]  /*02f0*/  FMUL R21, R20.reuse, R20 ;  /* 0x0000001414157220 */ /* 0x040fe20000400000 */
[----:B------:R-:W-:Y:S01]  /*0300*/  FFMA R19, R20, R0, R19 ;  /* 0x0000000014137223 */ /* 0x000fe20000000013 */
[----:B------:R-:W-:Y:S01]  /*0310*/  FSETP.NEU.AND P0, PT, R15, RZ, PT ;  /* 0x000000ff0f00720b */ /* 0x000fe20003f0d000 */
[----:B0-----:R-:W-:Y:S01]  /*0320*/  FMUL R22, R25, R22 ;  /* 0x0000001619167220 */ /* 0x001fe20000400000 */
[----:B------:R-:W-:Y:S01]  /*0330*/  PRMT R11, R11, 0x7632, R11 ;  /* 0x000076320b0b7816 */ /* 0x000fe2000000000b */
[----:B------:R-:W-:Y:S01]  /*0340*/  FMUL R21, R18, R21 ;  /* 0x0000001512157220 */ /* 0x000fe20000400000 */
[----:B------:R-:W-:Y:S01]  /*0350*/  FADD R10, R10, -R19 ;  /* 0x800000130a0a7221 */ /* 0x000fe20000000000 */
[----:B------:R-:W-:-:S02]  /*0360*/  FSEL R18, R23, RZ, P0 ;  /* 0x000000ff17127208 */ /* 0x000fc40000000000 */
[----:B------:R-:W-:Y:S01]  /*0370*/  SHF.L.U32 R11, R11, 0x10, RZ ;  /* 0x000000100b0b7819 */ /* 0x000fe200000006ff */
[----:B------:R-:W-:Y:S01]  /*0380*/  FFMA R21, R0, R21, RZ ;  /* 0x0000001500157223 */ /* 0x000fe200000000ff */
[----:B-1----:R-:W-:Y:S01]  /*0390*/  FADD R0, R14, R17 ;  /* 0x000000110e007221 */ /* 0x002fe20000000000 */
[C---:B------:R-:W-:Y:S01]  /*03a0*/  FMUL R23, R10.reuse, R10 ;  /* 0x0000000a0a177220 */ /* 0x040fe20000400000 */
[----:B------:R-:W-:Y:S01]  /*03b0*/  FSEL R11, R11, RZ, !P1 ;  /* 0x000000ff0b0b7208 */ /* 0x000fe20004800000 */
[----:B------:R-:W-:Y:S01]  /*03c0*/  FFMA R10, R10, R18, R19 ;  /* 0x000000120a0a7223 */ /* 0x000fe20000000013 */
[C---:B------:R-:W-:Y:S01]  /*03d0*/  FMUL R25, R0.reuse, 0.25 ;  /* 0x3e80000000197820 */ /* 0x040fe20000400000 */
[----:B------:R-:W-:Y:S01]  /*03e0*/  FSETP.GEU.AND P3, PT, |R0|, 1.175494350822287508e-38, PT ;  /* 0x008000000000780b */ /* 0x000fe20003f6e200 */
[----:B------:R-:W-:Y:S01]  /*03f0*/  FMUL R23, R16, R23 ;  /* 0x0000001710177220 */ /* 0x000fe20000400000 */
[--C-:B------:R-:W-:Y:S01]  /*0400*/  FADD R19, R11, -R10.reuse ;  /* 0x8000000a0b137221 */ /* 0x100fe20000000000 */
[----:B------:R-:W-:Y:S01]  /*0410*/  FSETP.GT.AND P0, PT, |R0|, 8.50705917302346158658e+37, PT ;  /* 0x7e8000000000780b */ /* 0x000fe20003f04200 */
[----:B------:R-:W0:Y:S01]  /*0420*/  SHFL.BFLY PT, R11, R0, 0x8, 0x1f ;  /* 0x0d001f00000b7f89 */ /* 0x000e2200000e0000 */
[----:B------:R-:W-:Y:S01]  /*0430*/  FSEL R22, R22, RZ, P2 ;  /* 0x000000ff16167208 */ /* 0x000fe20001000000 */
[----:B------:R-:W-:Y:S01]  /*0440*/  FMUL R16, R19, R19 ;  /* 0x0000001313107220 */ /* 0x000fe20000400000 */
[----:B------:R-:W-:Y:S01]  /*0450*/  FSEL R25, R25, R0, P0 ;  /* 0x0000000019197208 */ /* 0x000fe20000000000 */
[----:B------:R-:W-:Y:S01]  /*0460*/  FFMA R21, R18, R23, R21 ;  /* 0x0000001712157223 */ /* 0x000fe20000000015 */
[----:B------:R-:W-:Y:S01]  /*0470*/  FSETP.NEU.AND P2, PT, R0, RZ, PT ;  /* 0x000000ff0000720b */ /* 0x000fe20003f4d000 */
[----:B------:R-:W-:Y:S01]  /*0480*/  FFMA R19, R19, R22, R10 ;  /* 0x0000001613137223 */ /* 0x000fe2000000000a */
[----:B------:R-:W-:-:S02]  /*0490*/  FMUL R16, R15, R16 ;  /* 0x000000100f107220 */ /* 0x000fc40000400000 */
[----:B------:R-:W-:Y:S02]  /*04a0*/  @!P3 FMUL R25, R25, 16777216 ;  /* 0x4b8000001919b820 */ /* 0x000fe40000400000 */
[----:B------:R-:W1:Y:S01]  /*04b0*/  SHFL.BFLY PT, R18, R19, 0x10, 0x1f ;  /* 0x0e001f0013127f89 */ /* 0x000e6200000e0000 */
[----:B------:R-:W-:Y:S01]  /*04c0*/  FFMA R16, R22, R16, R21 ;  /* 0x0000001016107223 */ /* 0x000fe20000000015 */
[----:B------:R-:W2:Y:S01]  /*04d0*/  MUFU.RCP R20, R25 ;  /* 0x0000001900147308 */ /* 0x000ea20000001000 */
[----:B------:R-:W-:-:S03]  /*04e0*/  @P0 FMUL R17, R17, 0.25 ;  /* 0x3e80000011110820 */ /* 0x000fc60000400000 */
[----:B------:R-:W3:Y:S01]  /*04f0*/  SHFL.BFLY PT, R21, R16, 0x10, 0x1f ;  /* 0x0e001f0010157f89 */ /* 0x000ee200000e0000 */
[----:B------:R-:W-:Y:S01]  /*0500*/  @!P3 FMUL R17, R17, 16777216 ;  /* 0x4b8000001111b820 */ /* 0x000fe20000400000 */
[----:B0-----:R-:W-:-:S05]  /*0510*/  FADD R10, R0, R11 ;  /* 0x0000000b000a7221 */ /* 0x001fca0000000000 */
[----:B------:R-:W-:Y:S01]  /*0520*/  FSETP.GEU.AND P3, PT, |R10|, 1.175494350822287508e-38, PT ;  /* 0x008000000a00780b */ /* 0x000fe20003f6e200 */
[----:B--2---:R-:W-:Y:S01]  /*0530*/  FMUL R20, R20, R17 ;  /* 0x0000001114147220 */ /* 0x004fe20000400000 */
[C---:B------:R-:W-:Y:S01]  /*0540*/  FMUL R17, R10.reuse, 0.25 ;  /* 0x3e8000000a117820 */ /* 0x040fe20000400000 */
[----:B------:R-:W-:Y:S01]  /*0550*/  FSETP.GT.AND P0, PT, |R10|, 8.50705917302346158658e+37, PT ;  /* 0x7e8000000a00780b */ /* 0x000fe20003f04200 */
[----:B------:R-:W0:Y:S02]  /*0560*/  SHFL.BFLY PT, R15, R10, 0x4, 0x1f ;  /* 0x0c801f000a0f7f89 */ /* 0x000e2400000e0000 */
[----:B------:R-:W-:Y:S01]  /*0570*/  FSEL R20, R20, RZ, P2 ;  /* 0x000000ff14147208 */ /* 0x000fe20001000000 */
[----:B-1----:R-:W-:Y:S01]  /*0580*/  FADD R18, -R19, R18 ;  /* 0x0000001213127221 */ /* 0x002fe20000000100 */
[----:B------:R-:W-:Y:S02]  /*0590*/  FSEL R22, R17, R10, P0 ;  /* 0x0000000a11167208 */ /* 0x000fe40000000000 */
[----:B------:R-:W-:Y:S01]  /*05a0*/  FSETP.NEU.AND P2, PT, R10, RZ, PT ;  /* 0x000000ff0a00720b */ /* 0x000fe20003f4d000 */
[C---:B------:R-:W-:Y:S01]  /*05b0*/  FMUL R17, R18.reuse, R18 ;  /* 0x0000001212117220 */ /* 0x040fe20000400000 */
[----:B------:R-:W-:Y:S01]  /*05c0*/  FFMA R18, R18, R20, R19 ;  /* 0x0000001412127223 */ /* 0x000fe20000000013 */
[----:B------:R-:W-:Y:S01]  /*05d0*/  @!P3 FMUL R22, R22, 16777216 ;  /* 0x4b8000001616b820 */ /* 0x000fe20000400000 */
[----:B---3--:R-:W-:Y:S01]  /*05e0*/  FADD R21, R16, R21 ;  /* 0x0000001510157221 */ /* 0x008fe20000000000 */
[----:B------:R-:W-:Y:S01]  /*05f0*/  FMUL R17, R14, R17 ;  /* 0x000000110e117220 */ /* 0x000fe20000400000 */
[----:B------:R-:W-:Y:S01]  /*0600*/  @P0 FMUL R11, R11, 0.25 ;  /* 0x3e8000000b0b0820 */ /* 0x000fe20000400000 */
[----:B------:R-:W1:Y:S02]  /*0610*/  SHFL.BFLY PT, R19, R18, 0x8, 0x1f ;  /* 0x0d001f0012137f89 */ /* 0x000e6400000e0000 */
[----:B------:R-:W2:Y:S01]  /*0620*/  MUFU.RCP R22, R22 ;  /* 0x0000001600167308 */ /* 0x000ea20000001000 */
[----:B------:R-:W-:Y:S01]  /*0630*/  FFMA R17, R20, R17, R21 ;  /* 0x0000001114117223 */ /* 0x000fe20000000015 */
[----:B------:R-:W-:-:S04]  /*0640*/  @!P3 FMUL R11, R11, 16777216 ;  /* 0x4b8000000b0bb820 */ /* 0x000fc80000400000 */
[----:B------:R-:W3:Y:S01]  /*0650*/  SHFL.BFLY PT, R16, R17, 0x8, 0x1f ;  /* 0x0d001f0011107f89 */ /* 0x000ee200000e0000 */
[----:B0-----:R-:W-:-:S04]  /*0660*/  FADD R14, R10, R15 ;  /* 0x0000000f0a0e7221 */ /* 0x001fc80000000000 */
[C---:B------:R-:W-:Y:S01]  /*0670*/  FMUL R21, R14.reuse, 0.25 ;  /* 0x3e8000000e157820 */ /* 0x040fe20000400000 */
[----:B------:R-:W-:Y:S01]  /*0680*/  FSETP.GEU.AND P3, PT, |R14|, 1.175494350822287508e-38, PT ;  /* 0x008000000e00780b */ /* 0x000fe20003f6e200 */
[----:B--2---:R-:W-:Y:S01]  /*0690*/  FMUL R20, R22, R11 ;  /* 0x0000000b16147220 */ /* 0x004fe20000400000 */
[----:B------:R-:W-:Y:S01]  /*06a0*/  FSETP.GT.AND P0, PT, |R14|, 8.50705917302346158658e+37, PT ;  /* 0x7e8000000e00780b */ /* 0x000fe20003f04200 */
[----:B------:R-:W0:Y:S03]  /*06b0*/  SHFL.BFLY PT, R11, R14, 0x2, 0x1f ;  /* 0x0c401f000e0b7f89 */ /* 0x000e2600000e0000 */
        /* <DEDUP_REMOVED lines=8> */
[----:B------:R-:W-:-:S02]  /*0740*/  FMUL R21, R0, R21 ;  /* 0x0000001500157220 */ /* 0x000fc40000400000 */
[----:B------:R-:W1:Y:S01]  /*0750*/  SHFL.BFLY PT, R19, R18, 0x4, 0x1f ;  /* 0x0c801f0012137f89 */ /* 0x000e6200000e0000 */
[----:B------:R-:W-:Y:S01]  /*0760*/  @P0 FMUL R15, R15, 0.25 ;  /* 0x3e8000000f0f0820 */ /* 0x000fe20000400000 */
[----:B------:R-:W2:Y:S01]  /*0770*/  MUFU.RCP R22, R22 ;  /* 0x0000001600167308 */ /* 0x000ea20000001000 */
[----:B------:R-:W-:Y:S02]  /*0780*/  FFMA R17, R20, R21, R17 ;  /* 0x0000001514117223 */ /* 0x000fe40000000011 */
[----:B------:R-:W-:-:S03]  /*0790*/  @!P3 FMUL R15, R15, 16777216 ;  /* 0x4b8000000f0fb820 */ /* 0x000fc60000400000 */
[----:B------:R-:W3:Y:S01]  /*07a0*/  SHFL.BFLY PT, R16, R17, 0x4, 0x1f ;  /* 0x0c801f0011107f89 */ /* 0x000ee200000e0000 */
[----:B0-----:R-:W-:-:S04]  /*07b0*/  FADD R0, R14, R11 ;  /* 0x0000000b0e007221 */ /* 0x001fc80000000000 */
[C---:B------:R-:W-:Y:S01]  /*07c0*/  FMUL R21, R0.reuse, 0.25 ;  /* 0x3e80000000157820 */ /* 0x040fe20000400000 */
[C---:B------:R-:W-:Y:S02]  /*07d0*/  FSETP.GEU.AND P3, PT, |R0|.reuse, 1.175494350822287508e-38, PT ;  /* 0x008000000000780b */ /* 0x040fe40003f6e200 */
[----:B------:R-:W-:Y:S01]  /*07e0*/  FSETP.GT.AND P0, PT, |R0|, 8.50705917302346158658e+37, PT ;  /* 0x7e8000000000780b */ /* 0x000fe20003f04200 */
[----:B--2---:R-:W-:-:S03]  /*07f0*/  FMUL R15, R22, R15 ;  /* 0x0000000f160f7220 */ /* 0x004fc60000400000 */
[----:B------:R-:W-:Y:S02]  /*0800*/  FSEL R22, R21, R0, P0 ;  /* 0x0000000015167208 */ /* 0x000fe40000000000 */
[----:B------:R-:W-:Y:S01]  /*0810*/  FSEL R20, R15, RZ, P2 ;  /* 0x000000ff0f147208 */ /* 0x000fe20001000000 */
[----:B-1----:R-:W-:Y:S01]  /*0820*/  FADD R19, -R18, R19 ;  /* 0x0000001312137221 */ /* 0x002fe20000000100 */
[----:B------:R-:W0:Y:S03]  /*0830*/  SHFL.BFLY PT, R15, R0, 0x1, 0x1f ;  /* 0x0c201f00000f7f89 */ /* 0x000e2600000e0000 */
[C---:B------:R-:W-:Y:S01]  /*0840*/  FMUL R21, R19.reuse, R19 ;  /* 0x0000001313157220 */ /* 0x040fe20000400000 */
[----:B------:R-:W-:Y:S01]  /*0850*/  FFMA R18, R19, R20, R18 ;  /* 0x0000001413127223 */ /* 0x000fe20000000012 */
[----:B------:R-:W-:Y:S01]  /*0860*/  @!P3 FMUL R22, R22, 16777216 ;  /* 0x4b8000001616b820 */ /* 0x000fe20000400000 */
[----:B------:R-:W-:Y:S01]  /*0870*/  @P0 FMUL R11, R11, 0.25 ;  /* 0x3e8000000b0b0820 */ /* 0x000fe20000400000 */
[----:B---3--:R-:W-:Y:S01]  /*0880*/  FADD R17, R17, R16 ;  /* 0x0000001011117221 */ /* 0x008fe20000000000 */
[----:B------:R-:W-:Y:S01]  /*0890*/  FMUL R21, R10, R21 ;  /* 0x000000150a157220 */ /* 0x000fe20000400000 */
[----:B------:R-:W1:Y:S01]  /*08a0*/  SHFL.BFLY PT, R19, R18, 0x2, 0x1f ;  /* 0x0c401f0012137f89 */ /* 0x000e6200000e0000 */
[----:B------:R-:W-:Y:S01]  /*08b0*/  @!P3 FMUL R11, R11, 16777216 ;  /* 0x4b8000000b0bb820 */ /* 0x000fe20000400000 */
[----:B------:R-:W2:Y:S01]  /*08c0*/  MUFU.RCP R22, R22 ;  /* 0x0000001600167308 */ /* 0x000ea20000001000 */
[----:B------:R-:W-:Y:S01]  /*08d0*/  FFMA R17, R20, R21, R17 ;  /* 0x0000001514117223 */ /* 0x000fe20000000011 */
[----:B------:R-:W-:-:S02]  /*08e0*/  FSETP.NEU.AND P0, PT, R0, RZ, PT ;  /* 0x000000ff0000720b */ /* 0x000fc40003f0d000 */
[----:B------:R-:W-:Y:S02]  /*08f0*/  ISETP.GE.AND P3, PT, R8, 0x10, PT ;  /* 0x000000100800780c */ /* 0x000fe40003f66270 */
[----:B------:R-:W3:Y:S01]  /*0900*/  SHFL.BFLY PT, R16, R17, 0x2, 0x1f ;  /* 0x0c401f0011107f89 */ /* 0x000ee200000e0000 */
[----:B0-----:R-:W-:Y:S01]  /*0910*/  FADD R10, R0, R15 ;  /* 0x0000000f000a7221 */ /* 0x001fe20000000000 */
[----:B--2---:R-:W-:-:S03]  /*0920*/  FMUL R11, R22, R11 ;  /* 0x0000000b160b7220 */ /* 0x004fc60000400000 */
[C---:B------:R-:W-:Y:S01]  /*0930*/  FMUL R23, R10.reuse, 0.25 ;  /* 0x3e8000000a177820 */ /* 0x040fe20000400000 */
[----:B------:R-:W-:Y:S02]  /*0940*/  FSETP.GEU.AND P2, PT, |R10|, 1.175494350822287508e-38, PT ;  /* 0x008000000a00780b */ /* 0x000fe40003f4e200 */
[----:B------:R-:W-:Y:S01]  /*0950*/  FSEL R11, R11, RZ, P0 ;  /* 0x000000ff0b0b7208 */ /* 0x000fe20000000000 */
[----:B-1----:R-:W-:Y:S01]  /*0960*/  FADD R19, -R18, R19 ;  /* 0x0000001312137221 */ /* 0x002fe20000000100 */
[----:B------:R-:W-:-:S03]  /*0970*/  FSETP.GT.AND P0, PT, |R10|, 8.50705917302346158658e+37, PT ;  /* 0x7e8000000a00780b */ /* 0x000fc60003f04200 */
[C---:B------:R-:W-:Y:S01]  /*0980*/  FMUL R21, R19.reuse, R19 ;  /* 0x0000001313157220 */ /* 0x040fe20000400000 */
[----:B------:R-:W-:Y:S01]  /*0990*/  FFMA R18, R19, R11, R18 ;  /* 0x0000000b13127223 */ /* 0x000fe20000000012 */
[----:B------:R-:W-:Y:S01]  /*09a0*/  FSEL R23, R23, R10, P0 ;  /* 0x0000000a17177208 */ /* 0x000fe20000000000 */
[----:B---3--:R-:W-:Y:S01]  /*09b0*/  FADD R16, R17, R16 ;  /* 0x0000001011107221 */ /* 0x008fe20000000000 */
[----:B------:R-:W-:Y:S02]  /*09c0*/  FMUL R21, R14, R21 ;  /* 0x000000150e157220 */ /* 0x000fe40000400000 */
[----:B------:R-:W0:Y:S01]  /*09d0*/  SHFL.BFLY PT, R17, R18, 0x1, 0x1f ;  /* 0x0c201f0012117f89 */ /* 0x000e2200000e0000 */
[----:B------:R-:W-:Y:S01]  /*09e0*/  @!P2 FMUL R23, R23, 16777216 ;  /* 0x4b8000001717a820 */ /* 0x000fe20000400000 */
[----:B------:R-:W-:Y:S01]  /*09f0*/  SHF.R.U32.HI R19, RZ, 0x3, R8 ;  /* 0x00000003ff137819 */ /* 0x000fe20000011608 */
[----:B------:R-:W-:Y:S01]  /*0a00*/  FFMA R16, R11, R21, R16 ;  /* 0x000000150b107223 */ /* 0x000fe20000000010 */
[----:B------:R-:W-:Y:S01]  /*0a10*/  @P0 FMUL R15, R15, 0.25 ;  /* 0x3e8000000f0f0820 */ /* 0x000fe20000400000 */
[----:B------:R1:W2:Y:S01]  /*0a20*/  MUFU.RCP R14, R23 ;  /* 0x00000017000e7308 */ /* 0x0002a20000001000 */
[----:B------:R-:W-:-:S02]  /*0a30*/  FSETP.NEU.AND P0, PT, R10, RZ, PT ;  /* 0x000000ff0a00720b */ /* 0x000fc40003f0d000 */
[----:B------:R-:W3:Y:S01]  /*0a40*/  SHFL.BFLY PT, R11, R16, 0x1, 0x1f ;  /* 0x0c201f00100b7f89 */ /* 0x000ee200000e0000 */
[----:B------:R-:W-:Y:S01]  /*0a50*/  @!P2 FMUL R15, R15, 16777216 ;  /* 0x4b8000000f0fa820 */ /* 0x000fe20000400000 */
[----:B------:R-:W-:Y:S02]  /*0a60*/  LOP3.LUT P2, RZ, R8, 0x1f, RZ, 0xc0, !PT ;  /* 0x0000001f08ff7812 */ /* 0x000fe4000784c0ff */
[----:B------:R-:W-:Y:S02]  /*0a70*/  LOP3.LUT R19, R19, 0x3c, RZ, 0xc0, !PT ;  /* 0x0000003c13137812 */ /* 0x000fe400078ec0ff */
[----:B-1----:R-:W-:Y:S01]  /*0a80*/  MOV R23, 0x4 ;  /* 0x0000000400177802 */ /* 0x002fe20000000f00 */
[----:B--2---:R-:W-:-:S08]  /*0a90*/  FMUL R14, R14, R15 ;  /* 0x0000000f0e0e7220 */ /* 0x004fd00000400000 */
[----:B------:R-:W-:Y:S01]  /*0aa0*/  @!P2 STS [R19+0x80], R10 ;  /* 0x0000800a1300a388 */ /* 0x000fe20000000800 */
[----:B0-----:R-:W-:Y:S01]  /*0ab0*/  FADD R17, -R18, R17 ;  /* 0x0000001112117221 */ /* 0x001fe20000000100 */
[----:B------:R-:W-:-:S03]  /*0ac0*/  FSEL R14, R14, RZ, P0 ;  /* 0x000000ff0e0e7208 */ /* 0x000fc60000000000 */
[C---:B------:R-:W-:Y:S02]  /*0ad0*/  FMUL R15, R17.reuse, R17 ;  /* 0x00000011110f7220 */ /* 0x040fe40000400000 */
[----:B------:R-:W-:Y:S01]  /*0ae0*/  FFMA R18, R17, R14, R18 ;  /* 0x0000000e11127223 */ /* 0x000fe20000000012 */
[----:B---3--:R-:W-:Y:S01]  /*0af0*/  FADD R11, R16, R11 ;  /* 0x0000000b100b7221 */ /* 0x008fe20000000000 */
[----:B------:R-:W-:-:S03]  /*0b00*/  FMUL R15, R0, R15 ;  /* 0x0000000f000f7220 */ /* 0x000fc60000400000 */
[----:B------:R-:W-:Y:S01]  /*0b10*/  @!P2 STS [R19], R18 ;  /* 0x000000121300a388 */ /* 0x000fe20000000800 */
[----:B------:R-:W-:-:S05]  /*0b20*/  FFMA R14, R14, R15, R11 ;  /* 0x0000000f0e0e7223 */ /* 0x000fca000000000b */
[----:B------:R-:W-:Y:S04]  /*0b30*/  @!P2 STS [R19+0x40], R14 ;  /* 0x0000400e1300a388 */ /* 0x000fe80000000800 */
[----:B------:R-:W-:Y:S06]  /*0b40*/  BAR.SYNC.DEFER_BLOCKING 0x0 ;  /* 0x0000000000007b1d */ /* 0x000fec0000010000 */
[----:B------:R-:W0:Y:S04]  /*0b50*/  @!P3 LDS R9, [R8.X4+0x80] ;  /* 0x000080000809b984 */ /* 0x000e280000004800 */
[----:B------:R-:W-:Y:S04]  /*0b60*/  @!P3 LDS R12, [R8.X4] ;  /* 0x00000000080cb984 */ /* 0x000fe80000004800 */
[----:B------:R-:W1:Y:S04]  /*0b70*/  @!P3 LDS R13, [R8.X4+0x40] ;  /* 0x00004000080db984 */ /* 0x000e680000004800 */
[----:B0-----:R-:W0:Y:S04]  /*0b80*/  SHFL.BFLY PT, R16, R9, 0x8, 0x1f ;  /* 0x0d001f0009107f89 */ /* 0x001e2800000e0000 */
[----:B-1----:R-:W1:Y:S01]  /*0b90*/  SHFL.BFLY PT, R14, R13, 0x8, 0x1f ;  /* 0x0d001f000d0e7f89 */ /* 0x002e6200000e0000 */
[----:B0-----:R-:W-:-:S04]  /*0ba0*/  FADD R0, R9, R16 ;  /* 0x0000001009007221 */ /* 0x001fc80000000000 */
[C---:B------:R-:W-:Y:S01]  /*0bb0*/  FMUL R11, R0.reuse, 0.25 ;  /* 0x3e800000000b7820 */ /* 0x040fe20000400000 */
[C---:B------:R-:W-:Y:S01]  /*0bc0*/  FSETP.GEU.AND P2, PT, |R0|.reuse, 1.175494350822287508e-38, PT ;  /* 0x008000000000780b */ /* 0x040fe20003f4e200 */
[----:B------:R-:W0:Y:S01]  /*0bd0*/  SHFL.BFLY PT, R21, R0, 0x4, 0x1f ;  /* 0x0c801f0000157f89 */ /* 0x000e2200000e0000 */
[----:B------:R-:W-:Y:S01]  /*0be0*/  FSETP.GT.AND P0, PT, |R0|, 8.50705917302346158658e+37, PT ;  /* 0x7e8000000000780b */ /* 0x000fe20003f04200 */
[----:B-1----:R-:W-:-:S03]  /*0bf0*/  FADD R13, R13, R14 ;  /* 0x0000000e0d0d7221 */ /* 0x002fc60000000000 */
[----:B------:R-:W-:Y:S02]  /*0c00*/  FSEL R17, R11, R0, P0 ;  /* 0x000000000b117208 */ /* 0x000fe40000000000 */
[----:B------:R-:W1:Y:S05]  /*0c10*/  SHFL.BFLY PT, R11, R12, 0x8, 0x1f ;  /* 0x0d001f000c0b7f89 */ /* 0x000e6a00000e0000 */
[----:B------:R-:W-:Y:S02]  /*0c20*/  @!P2 FMUL R17, R17, 16777216 ;  /* 0x4b8000001111a820 */ /* 0x000fe40000400000 */
[----:B------:R-:W-:-:S04]  /*0c30*/  @P0 FMUL R16, R16, 0.25 ;  /* 0x3e80000010100820 */ /* 0x000fc80000400000 */
[----:B------:R-:W2:Y:S01]  /*0c40*/  MUFU.RCP R17, R17 ;  /* 0x0000001100117308 */ /* 0x000ea20000001000 */
[----:B------:R-:W-:Y:S01]  /*0c50*/  @!P2 FMUL R16, R16, 16777216 ;  /* 0x4b8000001010a820 */ /* 0x000fe20000400000 */
[C---:B------:R-:W-:Y:S01]  /*0c60*/  FSETP.NEU.AND P2, PT, R0.reuse, RZ, PT ;  /* 0x000000ff0000720b */ /* 0x040fe20003f4d000 */
[----:B0-----:R-:W-:-:S04]  /*0c70*/  FADD R10, R0, R21 ;  /* 0x00000015000a7221 */ /* 0x001fc80000000000 */
[C---:B------:R-:W-:Y:S01]  /*0c80*/  FMUL R19, R10.reuse, 0.25 ;  /* 0x3e8000000a137820 */ /* 0x040fe20000400000 */
[----:B------:R-:W-:Y:S01]  /*0c90*/  FSETP.GEU.AND P3, PT, |R10|, 1.175494350822287508e-38, PT ;  /* 0x008000000a00780b */ /* 0x000fe20003f6e200 */
[----:B-1----:R-:W-:Y:S01]  /*0ca0*/  FADD R15, -R12, R11 ;  /* 0x0000000b0c0f7221 */ /* 0x002fe20000000100 */
[----:B------:R-:W-:Y:S01]  /*0cb0*/  FSETP.GT.AND P0, PT, |R10|, 8.50705917302346158658e+37, PT ;  /* 0x7e8000000a00780b */ /* 0x000fe20003f04200 */
[----:B------:R-:W0:Y:S01]  /*0cc0*/  SHFL.BFLY PT, R11, R10, 0x2, 0x1f ;  /* 0x0c401f000a0b7f89 */ /* 0x000e2200000e0000 */
[----:B--2---:R-:W-:Y:S01]  /*0cd0*/  FMUL R16, R17, R16 ;  /* 0x0000001011107220 */ /* 0x004fe20000400000 */
[----:B------:R-:W-:Y:S01]  /*0ce0*/  FMUL R18, R15, R15 ;  /* 0x0000000f0f127220 */ /* 0x000fe20000400000 */
[----:B------:R-:W-:-:S03]  /*0cf0*/  FSEL R19, R19, R10, P0 ;  /* 0x0000000a13137208 */ /* 0x000fc60000000000 */
[----:B------:R-:W-:Y:S01]  /*0d00*/  FSEL R16, R16, RZ, P2 ;  /* 0x000000ff10107208 */ /* 0x000fe20001000000 */
[----:B------:R-:W-:Y:S01]  /*0d10*/  FMUL R18, R9, R18 ;  /* 0x0000001209127220 */ /* 0x000fe20000400000 */
[----:B------:R-:W-:Y:S02]  /*0d20*/  FSETP.NEU.AND P2, PT, R10, RZ, PT ;  /* 0x000000ff0a00720b */ /* 0x000fe40003f4d000 */
[----:B------:R-:W-:Y:S01]  /*0d30*/  @!P3 FMUL R19, R19, 16777216 ;  /* 0x4b8000001313b820 */ /* 0x000fe20000400000 */
[----:B------:R-:W-:Y:S01]  /*0d40*/  FFMA R15, R15, R16, R12 ;  /* 0x000000100f0f7223 */ /* 0x000fe2000000000c */
[----:B------:R-:W-:Y:S01]  /*0d50*/  FFMA R13, R16, R18, R13 ;  /* 0x00000012100d7223 */ /* 0x000fe2000000000d */
[----:B------:R-:W-:Y:S01]  /*0d60*/  @P0 FMUL R21, R21, 0.25 ;  /* 0x3e80000015150820 */ /* 0x000fe20000400000 */
[----:B------:R-:W1:Y:S02]  /*0d70*/  MUFU.RCP R16, R19 ;  /* 0x0000001300107308 */ /* 0x000e640000001000 */
[----:B------:R-:W2:Y:S01]  /*0d80*/  SHFL.BFLY PT, R12, R15, 0x4, 0x1f ;  /* 0x0c801f000f0c7f89 */ /* 0x000ea200000e0000 */
[----:B------:R-:W-:-:S03]  /*0d90*/  @!P3 FMUL R21, R21, 16777216 ;  /* 0x4b8000001515b820 */ /* 0x000fc60000400000 */
[----:B------:R-:W3:Y:S01]  /*0da0*/  SHFL.BFLY PT, R14, R13, 0x4, 0x1f ;  /* 0x0c801f000d0e7f89 */ /* 0x000ee200000e0000 */
[----:B0-----:R-:W-:-:S04]  /*0db0*/  FADD R9, R10, R11 ;  /* 0x0000000b0a097221 */ /* 0x001fc80000000000 */
[C---:B------:R-:W-:Y:S01]  /*0dc0*/  FMUL R18, R9.reuse, 0.25 ;  /* 0x3e80000009127820 */ /* 0x040fe20000400000 */
[C---:B------:R-:W-:Y:S01]  /*0dd0*/  FSETP.GEU.AND P3, PT, |R9|.reuse, 1.175494350822287508e-38, PT ;  /* 0x008000000900780b */ /* 0x040fe20003f6e200 */
[----:B-1----:R-:W-:Y:S01]  /*0de0*/  FMUL R21, R16, R21 ;  /* 0x0000001510157220 */ /* 0x002fe20000400000 */
[----:B------:R-:W-:-:S04]  /*0df0*/  FSETP.GT.AND P0, PT, |R9|, 8.50705917302346158658e+37, PT ;  /* 0x7e8000000900780b */ /* 0x000fc80003f04200 */
[----:B------:R-:W-:Y:S02]  /*0e00*/  FSEL R21, R21, RZ, P2 ;  /* 0x000000ff15157208 */ /* 0x000fe40001000000 */
[----:B------:R-:W-:Y:S01]  /*0e10*/  FSEL R18, R18, R9, P0 ;  /* 0x0000000912127208 */ /* 0x000fe20000000000 */
[----:B--2---:R-:W-:Y:S02]  /*0e20*/  FADD R16, -R15, R12 ;  /* 0x0000000c0f107221 */ /* 0x004fe40000000100 */
[----:B------:R-:W0:Y:S02]  /*0e30*/  SHFL.BFLY PT, R12, R9, 0x1, 0x1f ;  /* 0x0c201f00090c7f89 */ /* 0x000e2400000e0000 */
[----:B------:R-:W-:Y:S01]  /*0e40*/  @!P3 FMUL R18, R18, 16777216 ;  /* 0x4b8000001212b820 */ /* 0x000fe20000400000 */
[C---:B------:R-:W-:Y:S01]  /*0e50*/  FMUL R17, R16.reuse, R16 ;  /* 0x0000001010117220 */ /* 0x040fe20000400000 */
[----:B------:R-:W-:Y:S01]  /*0e60*/  FFMA R15, R16, R21, R15 ;  /* 0x00000015100f7223 */ /* 0x000fe2000000000f */
[----:B---3--:R-:W-:Y:S01]  /*0e70*/  FADD R14, R13, R14 ;  /* 0x0000000e0d0e7221 */ /* 0x008fe20000000000 */
[----:B------:R-:W-:Y:S01]  /*0e80*/  @P0 FMUL R11, R11, 0.25 ;  /* 0x3e8000000b0b0820 */ /* 0x000fe20000400000 */
[----:B------:R-:W-:Y:S01]  /*0e90*/  FMUL R17, R0, R17 ;  /* 0x0000001100117220 */ /* 0x000fe20000400000 */
[----:B------:R-:W1:Y:S01]  /*0ea0*/  MUFU.RCP R18, R18 ;  /* 0x0000001200127308 */ /* 0x000e620000001000 */
[----:B------:R-:W2:Y:S01]  /*0eb0*/  SHFL.BFLY PT, R0, R15, 0x2, 0x1f ;  /* 0x0c401f000f007f89 */ /* 0x000ea200000e0000 */
[----:B------:R-:W-:Y:S01]  /*0ec0*/  @!P3 FMUL R11, R11, 16777216 ;  /* 0x4b8000000b0bb820 */ /* 0x000fe20000400000 */
[----:B------:R-:W-:Y:S01]  /*0ed0*/  FFMA R14, R21, R17, R14 ;  /* 0x00000011150e7223 */ /* 0x000fe2000000000e */
[----:B------:R-:W-:-:S04]  /*0ee0*/  FSETP.NEU.AND P0, PT, R9, RZ, PT ;  /* 0x000000ff0900720b */ /* 0x000fc80003f0d000 */
[----:B------:R-:W3:Y:S01]  /*0ef0*/  SHFL.BFLY PT, R17, R14, 0x2, 0x1f ;  /* 0x0c401f000e117f89 */ /* 0x000ee200000e0000 */
[----:B-1----:R-:W-:Y:S01]  /*0f00*/  FMUL R11, R18, R11 ;  /* 0x0000000b120b7220 */ /* 0x002fe20000400000 */
[----:B0-----:R-:W-:Y:S01]  /*0f10*/  FADD R13, R9, R12 ;  /* 0x0000000c090d7221 */ /* 0x001fe20000000000 */
[----:B------:R-:W-:-:S03]  /*0f20*/  MOV R18, 0x3a638e39 ;  /* 0x3a638e3900127802 */ /* 0x000fc60000000f00 */
[----:B------:R-:W-:Y:S01]  /*0f30*/  FSEL R11, R11, RZ, P0 ;  /* 0x000000ff0b0b7208 */ /* 0x000fe20000000000 */
[C---:B------:R-:W-:Y:S01]  /*0f40*/  FMUL R16, R13.reuse, 0.25 ;  /* 0x3e8000000d107820 */ /* 0x040fe20000400000 */
[----:B------:R-:W-:Y:S01]  /*0f50*/  FSETP.GEU.AND P2, PT, |R13|, 1.175494350822287508e-38, PT ;  /* 0x008000000d00780b */ /* 0x000fe20003f4e200 */
[----:B--2---:R-:W-:Y:S01]  /*0f60*/  FADD R0, -R15, R0 ;  /* 0x000000000f007221 */ /* 0x004fe20000000100 */
[----:B------:R-:W-:-:S03]  /*0f70*/  FSETP.GT.AND P0, PT, |R13|, 8.50705917302346158658e+37, PT ;  /* 0x7e8000000d00780b */ /* 0x000fc60003f04200 */
[C---:B------:R-:W-:Y:S01]  /*0f80*/  FMUL R19, R0.reuse, R0 ;  /* 0x0000000000137220 */ /* 0x040fe20000400000 */
[----:B------:R-:W-:Y:S01]  /*0f90*/  FFMA R0, R0, R11, R15 ;  /* 0x0000000b00007223 */ /* 0x000fe2000000000f */
[----:B------:R-:W-:Y:S01]  /*0fa0*/  FSEL R16, R16, R13, P0 ;  /* 0x0000000d10107208 */ /* 0x000fe20000000000 */
[----:B---3--:R-:W-:Y:S01]  /*0fb0*/  FADD R14, R14, R17 ;  /* 0x000000110e0e7221 */ /* 0x008fe20000000000 */
[----:B------:R-:W-:Y:S02]  /*0fc0*/  FMUL R19, R10, R19 ;  /* 0x000000130a137220 */ /* 0x000fe40000400000 */
[----:B------:R-:W0:Y:S02]  /*0fd0*/  SHFL.BFLY PT, R15, R0, 0x1, 0x1f ;  /* 0x0c201f00000f7f89 */ /* 0x000e2400000e0000 */
[----:B------:R-:W-:Y:S01]  /*0fe0*/  @!P2 FMUL R16, R16, 16777216 ;  /* 0x4b8000001010a820 */ /* 0x000fe20000400000 */
[----:B------:R-:W-:Y:S01]  /*0ff0*/  FFMA R14, R11, R19, R14 ;  /* 0x000000130b0e7223 */ /* 0x000fe2000000000e */
[----:B------:R-:W-:-:S02]  /*1000*/  @P0 FMUL R12, R12, 0.25 ;  /* 0x3e8000000c0c0820 */ /* 0x000fc40000400000 */
[----:B------:R-:W1:Y:S01]  /*1010*/  MUFU.RCP R17, R16 ;  /* 0x0000001000117308 */ /* 0x000e620000001000 */
[----:B------:R-:W-:Y:S01]  /*1020*/  LOP3.LUT P0, RZ, R8, 0xf, RZ, 0xc0, !PT ;  /* 0x0000000f08ff7812 */ /* 0x000fe2000780c0ff */
[----:B------:R-:W2:Y:S01]  /*1030*/  SHFL.BFLY PT, R11, R14, 0x1, 0x1f ;  /* 0x0c201f000e0b7f89 */ /* 0x000ea200000e0000 */
[----:B------:R-:W-:Y:S01]  /*1040*/  @!P2 FMUL R12, R12, 16777216 ;  /* 0x4b8000000c0ca820 */ /* 0x000fe20000400000 */
[----:B------:R-:W-:Y:S02]  /*1050*/  FSETP.NEU.AND P2, PT, R13, RZ, PT ;  /* 0x000000ff0d00720b */ /* 0x000fe40003f4d000 */
[----:B------:R-:W-:Y:S01]  /*1060*/  ISETP.LT.AND P0, PT, R8, 0x10, !P0 ;  /* 0x000000100800780c */ /* 0x000fe20004701270 */
[----:B-1----:R-:W-:Y:S01]  /*1070*/  FMUL R17, R17, R12 ;  /* 0x0000000c11117220 */ /* 0x002fe20000400000 */
[----:B0-----:R-:W-:-:S11]  /*1080*/  FADD R15, -R0, R15 ;  /* 0x0000000f000f7221 */ /* 0x001fd60000000100 */
[----:B------:R0:W-:Y:S01]  /*1090*/  @P0 STS [R8.X4+0x80], R13 ;  /* 0x0000800d08000388 */ /* 0x0001e20000004800 */
[----:B------:R-:W-:Y:S01]  /*10a0*/  FSEL R17, R17, RZ, P2 ;  /* 0x000000ff11117208 */ /* 0x000fe20001000000 */
[----:B------:R-:W-:Y:S01]  /*10b0*/  FMUL R12, R15, R15 ;  /* 0x0000000f0f0c7220 */ /* 0x000fe20000400000 */
[----:B--2---:R-:W-:-:S03]  /*10c0*/  FADD R10, R14, R11 ;  /* 0x0000000b0e0a7221 */ /* 0x004fc60000000000 */
[----:B------:R-:W-:Y:S01]  /*10d0*/  FMUL R12, R9, R12 ;  /* 0x0000000c090c7220 */ /* 0x000fe20000400000 */
[----:B------:R-:W-:-:S03]  /*10e0*/  FFMA R15, R15, R17, R0 ;  /* 0x000000110f0f7223 */ /* 0x000fc60000000000 */
[----:B------:R-:W-:Y:S02]  /*10f0*/  FFMA R17, R17, R12, R10 ;  /* 0x0000000c11117223 */ /* 0x000fe4000000000a */
[----:B------:R1:W-:Y:S01]  /*1100*/  @P0 STS [R8.X4], R15 ;  /* 0x0000000f08000388 */ /* 0x0003e20000004800 */
[----:B0-----:R-:W-:-:S03]  /*1110*/  CS2R R12, SRZ ;  /* 0x00000000000c7805 */ /* 0x001fc6000001ff00 */
[----:B------:R0:W-:Y:S04]  /*1120*/  @P0 STS [R8.X4+0x40], R17 ;  /* 0x0000401108000388 */ /* 0x0001e80000004800 */
[----:B------:R-:W-:Y:S01]  /*1130*/  BAR.SYNC.DEFER_BLOCKING 0x0 ;  /* 0x0000000000007b1d */ /* 0x000fe20000010000 */
[----:B------:R-:W-:Y:S01]  /*1140*/  LOP3.LUT P0, RZ, R8, 0x1ff, RZ, 0xc0, !PT ;  /* 0x000001ff08ff7812 */ /* 0x000fe2000780c0ff */
[----:B-1----:R-:W-:Y:S01]  /*1150*/  CS2R R14, SRZ ;  /* 0x00000000000e7805 */ /* 0x002fe2000001ff00 */
[----:B0-----:R-:W-:-:S03]  /*1160*/  IMAD.WIDE R16, R6, R23, c[0x0][0x160] ;  /* 0x0000580006107625 */ /* 0x001fc600078e0217 */
[----:B------:R-:W0:Y:S04]  /*1170*/  LDS R9, [0x40] ;  /* 0x00004000ff097984 */ /* 0x000e280000000800 */
[----:B------:R-:W1:Y:S01]  /*1180*/  LDS R0, [RZ] ;  /* 0x00000000ff007984 */ /* 0x000e620000000800 */
[----:B0-----:R-:W-:Y:S01]  /*1190*/  FFMA R18, R9, R18, 9.9999999747524270788e-07 ;  /* 0x358637bd09127423 */ /* 0x001fe20000000012 */
[----:B------:R-:W-:-:S04]  /*11a0*/  SHF.R.S32.HI R9, RZ, 0x1f, R6 ;  /* 0x0000001fff097819 */ /* 0x000fc80000011406 */
[----:B------:R-:W-:Y:S01]  /*11b0*/  LEA.HI R10, R9, R6, RZ, 0xc ;  /* 0x00000006090a7211 */ /* 0x000fe200078f60ff */
[----:B------:R-:W-:Y:S01]  /*11c0*/  IMAD.WIDE R8, R6, R23, c[0x0][0x188] ;  /* 0x0000620006087625 */ /* 0x000fe200078e0217 */
[----:B------:R-:W0:Y:S02]  /*11d0*/  MUFU.RSQ R18, R18 ;  /* 0x0000001200127308 */ /* 0x000e240000001400 */
[----:B------:R-:W-:Y:S02]  /*11e0*/  SHF.R.S32.HI R10, RZ, 0xc, R10 ;  /* 0x0000000cff0a7819 */ /* 0x000fe4000001140a */
[----:B-1----:R1:W-:Y:S03]  /*11f0*/  @!P0 STG.E [R8.64], R0 ;  /* 0x0000000008008986 */ /* 0x0023e6000c101904 */
[C---:B------:R-:W-:Y:S01]  /*1200*/  IMAD R19, R10.reuse, 0x480, R5 ;  /* 0x000004800a137824 */ /* 0x040fe200078e0205 */
[----:B------:R-:W-:Y:S03]  /*1210*/  BAR.SYNC.DEFER_BLOCKING 0x0 ;  /* 0x0000000000007b1d */ /* 0x000fe60000010000 */
[----:B------:R-:W-:-:S04]  /*1220*/  IMAD R21, R10, 0x480, R19 ;  /* 0x000004800a157824 */ /* 0x000fc800078e0213 */
[----:B------:R-:W-:Y:S01]  /*1230*/  IMAD.WIDE R20, R21, R4, c[0x0][0x178] ;  /* 0x00005e0015147625 */ /* 0x000fe200078e0204 */
[----:B-1----:R-:W-:Y:S01]  /*1240*/  CS2R R8, SRZ ;  /* 0x0000000000087805 */ /* 0x002fe2000001ff00 */
[----:B------:R-:W-:Y:S02]  /*1250*/  CS2R R10, SRZ ;  /* 0x00000000000a7805 */ /* 0x000fe4000001ff00 */
[----:B------:R-:W-:Y:S01]  /*1260*/  IMAD.WIDE.U32 R22, R5, R23, c[0x0][0x180] ;  /* 0x0000600005167625 */ /* 0x000fe200078e0017 */
[----:B0-----:R0:W-:Y:S04]  /*1270*/  @!P0 STG.E [R16.64], R18 ;  /* 0x0000001210008986 */ /* 0x0011e8000c101904 */
[----:B------:R1:W2:Y:S04]  /*1280*/  @!P1 LDG.E.EF.64 R12, [R2.64] ;  /* 0x00000004020c9981 */ /* 0x0002a8000c0e1b00 */
[----:B------:R3:W4:Y:S01]  /*1290*/  @!P1 LDG.E.EL.64 R14, [R20.64] ;  /* 0x00000004140e9981 */ /* 0x000722000c2e1b00 */
[----:B0-----:R-:W-:-:S03]  /*12a0*/  CS2R R16, SRZ ;  /* 0x0000000000107805 */ /* 0x001fc6000001ff00 */
[----:B------:R0:W5:Y:S01]  /*12b0*/  @!P1 LDG.E.EL.128 R8, [R22.64] ;  /* 0x0000000416089981 */ /* 0x000162000c2e1d00 */
[----:B-1----:R-:W-:-:S05]  /*12c0*/  IMAD.WIDE R2, R19, R4, c[0x0][0x170] ;  /* 0x00005c0013027625 */ /* 0x002fca00078e0204 */
[----:B------:R1:W5:Y:S01]  /*12d0*/  @!P1 LDG.E.EL.64 R16, [R2.64] ;  /* 0x0000000402109981 */ /* 0x000362000c2e1b00 */
[C---:B--2---:R-:W-:Y:S02]  /*12e0*/  PRMT R6, R13.reuse, 0x7632, R6 ;  /* 0x000076320d067816 */ /* 0x044fe40000000006 */
[----:B---3--:R-:W-:Y:S02]  /*12f0*/  SHF.L.U32 R21, R13, 0x10, RZ ;  /* 0x000000100d157819 */ /* 0x008fe400000006ff */
[----:B------:R-:W-:Y:S02]  /*1300*/  PRMT R5, R12, 0x7632, R5 ;  /* 0x000076320c057816 */ /* 0x000fe40000000005 */
[----:B------:R-:W-:Y:S02]  /*1310*/  SHF.L.U32 R13, R6, 0x10, RZ ;  /* 0x00000010060d7819 */ /* 0x000fe400000006ff */
[----:B----4-:R-:W-:Y:S02]  /*1320*/  PRMT R6, R14, 0x7632, R6 ;  /* 0x000076320e067816 */ /* 0x010fe40000000006 */
[----:B------:R-:W-:Y:S01]  /*1330*/  SHF.L.U32 R19, R12, 0x10, RZ ;  /* 0x000000100c137819 */ /* 0x000fe200000006ff */
[----:B0-----:R-:W-:Y:S01]  /*1340*/  FADD R23, -R0, R13 ;  /* 0x0000000d00177221 */ /* 0x001fe20000000100 */
[----:B------:R-:W-:-:S02]  /*1350*/  SHF.L.U32 R5, R5, 0x10, RZ ;  /* 0x0000001005057819 */ /* 0x000fc400000006ff */
[----:B------:R-:W-:Y:S02]  /*1360*/  SHF.L.U32 R6, R6, 0x10, RZ ;  /* 0x0000001006067819 */ /* 0x000fe400000006ff */
[C---:B------:R-:W-:Y:S02]  /*1370*/  SHF.L.U32 R13, R15.reuse, 0x10, RZ ;  /* 0x000000100f0d7819 */ /* 0x040fe400000006ff */
[----:B------:R-:W-:Y:S01]  /*1380*/  PRMT R15, R15, 0x7632, R15 ;  /* 0x000076320f0f7816 */ /* 0x000fe2000000000f */
[C---:B------:R-:W-:Y:S01]  /*1390*/  FADD R19, -R0.reuse, R19 ;  /* 0x0000001300137221 */ /* 0x040fe20000000100 */
[C---:B------:R-:W-:Y:S01]  /*13a0*/  FADD R21, -R0.reuse, R21 ;  /* 0x0000001500157221 */ /* 0x040fe20000000100 */
[----:B------:R-:W-:Y:S01]  /*13b0*/  FADD R5, -R0, R5 ;  /* 0x0000000500057221 */ /* 0x000fe20000000100 */
[----:B-1----:R-:W-:Y:S01]  /*13c0*/  SHF.L.U32 R3, R14, 0x10, RZ ;  /* 0x000000100e037819 */ /* 0x002fe200000006ff */
[----:B-----5:R-:W-:Y:S01]  /*13d0*/  FADD R9, R6, R9 ;  /* 0x0000000906097221 */ /* 0x020fe20000000000 */
[----:B------:R-:W-:-:S02]  /*13e0*/  PRMT R0, R16, 0x7632, R0 ;  /* 0x0000763210007816 */ /* 0x000fc40000000000 */
[----:B------:R-:W-:Y:S02]  /*13f0*/  PRMT R2, R17, 0x7632, R2 ;  /* 0x0000763211027816 */ /* 0x000fe40000000002 */
[----:B------:R-:W-:Y:S01]  /*1400*/  SHF.L.U32 R6, R15, 0x10, RZ ;  /* 0x000000100f067819 */ /* 0x000fe200000006ff */
[----:B------:R-:W-:Y:S01]  /*1410*/  FMUL R19, R18, R19 ;  /* 0x0000001312137220 */ /* 0x000fe20000400000 */
[----:B------:R-:W-:Y:S01]  /*1420*/  SHF.L.U32 R16, R16, 0x10, RZ ;  /* 0x0000001010107819 */ /* 0x000fe200000006ff */
[----:B------:R-:W-:Y:S01]  /*1430*/  FMUL R5, R18, R5 ;  /* 0x0000000512057220 */ /* 0x000fe20000400000 */
[----:B------:R-:W-:Y:S01]  /*1440*/  SHF.L.U32 R0, R0, 0x10, RZ ;  /* 0x0000001000007819 */ /* 0x000fe200000006ff */
[----:B------:R-:W-:Y:S01]  /*1450*/  FADD R3, R3, R8 ;  /* 0x0000000803037221 */ /* 0x000fe20000000000 */
[----:B------:R-:W-:Y:S01]  /*1460*/  SHF.L.U32 R17, R17, 0x10, RZ ;  /* 0x0000001011117819 */ /* 0x000fe200000006ff */
[----:B------:R-:W-:Y:S01]  /*1470*/  FMUL R12, R18, R21 ;  /* 0x00000015120c7220 */ /* 0x000fe20000400000 */
[----:B------:R-:W-:Y:S01]  /*1480*/  SHF.L.U32 R2, R2, 0x10, RZ ;  /* 0x0000001002027819 */ /* 0x000fe200000006ff */
[----:B------:R-:W-:Y:S01]  /*1490*/  FMUL R23, R18, R23 ;  /* 0x0000001712177220 */ /* 0x000fe20000400000 */
[----:B------:R-:W-:Y:S01]  /*14a0*/  FADD R10, R13, R10 ;  /* 0x0000000a0d0a7221 */ /* 0x000fe20000000000 */
[----:B------:R-:W-:Y:S01]  /*14b0*/  FADD R11, R6, R11 ;  /* 0x0000000b060b7221 */ /* 0x000fe20000000000 */
[----:B------:R-:W-:Y:S01]  /*14c0*/  FFMA R3, R16, R19, R3 ;  /* 0x0000001310037223 */ /* 0x000fe20000000003 */
[----:B------:R-:W-:Y:S01]  /*14d0*/  FFMA R0, R0, R5, R9 ;  /* 0x0000000500007223 */ /* 0x000fe20000000009 */
[----:B------:R-:W-:Y:S01]  /*14e0*/  FFMA R10, R17, R12, R10 ;  /* 0x0000000c110a7223 */ /* 0x000fe2000000000a */
[----:B------:R-:W-:Y:S01]  /*14f0*/  FFMA R11, R2, R23, R11 ;  /* 0x00000017020b7223 */ /* 0x000fe2000000000b */
[----:B------:R-:W-:-:S02]  /*1500*/  IMAD.WIDE R4, R7, R4, c[0x0][0x190] ;  /* 0x0000640007047625 */ /* 0x000fc400078e0204 */
[----:B------:R-:W-:Y:S02]  /*1510*/  F2FP.BF16.PACK_AB R2, R0, R3 ;  /* 0x000000030002723e */ /* 0x000fe400000010ff */
[----:B------:R-:W-:Y:S01]  /*1520*/  F2FP.BF16.PACK_AB R3, R11, R10 ;  /* 0x0000000a0b03723e */ /* 0x000fe200000010ff */
[----:B------:R-:W-:Y:S06]  /*1530*/  @P1 EXIT ;  /* 0x000000000000194d */ /* 0x000fec0003800000 */
[----:B------:R-:W-:Y:S01]  /*1540*/  STG.E.64 [R4.64], R2 ;  /* 0x0000000204007986 */ /* 0x000fe2000c101b04 */
[----:B------:R-:W-:Y:S05]  /*1550*/  EXIT ;  /* 0x000000000000794d */ /* 0x000fea0003800000 */
.L_x_0:
[----:B------:R-:W-:-:S00]  /*1560*/  BRA `(.L_x_0) ;  /* 0xfffffff000007947 */ /* 0x000fc0000383ffff */
[----:B------:R-:W-:-:S00]  /*1570*/  NOP ;  /* 0x0000000000007918 */ /* 0x000fc00000000000 */
        /* <DEDUP_REMOVED lines=8> */
.L_x_1:


//--------------------- .nv.global.init           --------------------------
	.section	.nv.global.init,"aw",@progbits
.nv.global.init:
	.type		_$_str,@object
	.size		_$_str,(.L_0 - _$_str)
_$_str:
        /*0000*/ 	.byte	0x5f, 0x5f, 0x43, 0x55, 0x44, 0x41, 0x5f, 0x46, 0x54, 0x5a, 0x00
.L_0:


//--------------------- .nv.shared.triton_red_fused__to_copy_add_div_mul_native_layer_norm_5 --------------------------
	.section	.nv.shared.triton_red_fused__to_copy_add_div_mul_native_layer_norm_5,"aw",@nobits
	.sectionflags	@""
	.align	16
